//
// Generated by NVIDIA NVVM Compiler
//
// Compiler Build ID: CL-36424714
// Cuda compilation tools, release 13.0, V13.0.88
// Based on NVVM 20.0.0
//

.version 9.0
.target sm_100
.address_size 64

	// .globl	_Z9initArrayPfi

.visible .entry _Z9initArrayPfi(
	.param .u64 .ptr .align 1 _Z9initArrayPfi_param_0,
	.param .u32 _Z9initArrayPfi_param_1
)
{
	.reg .pred 	%p<2>;
	.reg .b32 	%r<6>;
	.reg .b32 	%f<2>;
	.reg .b64 	%rd<5>;

	ld.param.u64 	%rd1, [_Z9initArrayPfi_param_0];
	ld.param.u32 	%r2, [_Z9initArrayPfi_param_1];
	mov.u32 	%r3, %ctaid.x;
	mov.u32 	%r4, %ntid.x;
	mov.u32 	%r5, %tid.x;
	mad.lo.s32 	%r1, %r3, %r4, %r5;
	setp.ge.s32 	%p1, %r1, %r2;
	@%p1 bra 	$L__BB0_2;
	cvta.to.global.u64 	%rd2, %rd1;
	cvt.rn.f32.s32 	%f1, %r1;
	mul.wide.s32 	%rd3, %r1, 4;
	add.s64 	%rd4, %rd2, %rd3;
	st.global.f32 	[%rd4], %f1;
$L__BB0_2:
	ret;

}
	// .globl	_Z10addVectorsPfS_S_i
.visible .entry _Z10addVectorsPfS_S_i(
	.param .u64 .ptr .align 1 _Z10addVectorsPfS_S_i_param_0,
	.param .u64 .ptr .align 1 _Z10addVectorsPfS_S_i_param_1,
	.param .u64 .ptr .align 1 _Z10addVectorsPfS_S_i_param_2,
	.param .u32 _Z10addVectorsPfS_S_i_param_3
)
{
	.reg .pred 	%p<2>;
	.reg .b32 	%r<6>;
	.reg .b32 	%f<4>;
	.reg .b64 	%rd<11>;

	ld.param.u64 	%rd1, [_Z10addVectorsPfS_S_i_param_0];
	ld.param.u64 	%rd2, [_Z10addVectorsPfS_S_i_param_1];
	ld.param.u64 	%rd3, [_Z10addVectorsPfS_S_i_param_2];
	ld.param.u32 	%r2, [_Z10addVectorsPfS_S_i_param_3];
	mov.u32 	%r3, %ctaid.x;
	mov.u32 	%r4, %ntid.x;
	mov.u32 	%r5, %tid.x;
	mad.lo.s32 	%r1, %r3, %r4, %r5;
	setp.ge.s32 	%p1, %r1, %r2;
	@%p1 bra 	$L__BB1_2;
	cvta.to.global.u64 	%rd4, %rd1;
	cvta.to.global.u64 	%rd5, %rd2;
	cvta.to.global.u64 	%rd6, %rd3;
	mul.wide.s32 	%rd7, %r1, 4;
	add.s64 	%rd8, %rd4, %rd7;
	ld.global.f32 	%f1, [%rd8];
	add.s64 	%rd9, %rd5, %rd7;
	ld.global.f32 	%f2, [%rd9];
	add.f32 	%f3, %f1, %f2;
	add.s64 	%rd10, %rd6, %rd7;
	st.global.f32 	[%rd10], %f3;
$L__BB1_2:
	ret;

}


// ===== COMPILED SASS (sm_100) =====

	.target	sm_100

	.elftype	@"ET_EXEC"


//--------------------- .note.nv.tkinfo           --------------------------
	.section	.note.nv.tkinfo,"",@"SHT_NOTE"
	.sectionflags	@"SHF_NOTE_NV_TKINFO"
	.tkinfo
        /*0018*/ 	.word	0x00000002
        /*0030*/ 	.string	""
        /*0030*/ 	.string	"ptxas"
        /*0030*/ 	.string	"Cuda compilation tools, release 13.0, V13.0.88"
        /*0030*/ 	.string	"Build cuda_13.0.r13.0/compiler.36424714_0"
        /*0030*/ 	.string	"-arch sm_100 -m 64 "



//--------------------- .note.nv.cuinfo           --------------------------
	.section	.note.nv.cuinfo,"",@"SHT_NOTE"
	.sectionflags	@"SHF_NOTE_NV_CUINFO"
        /*0018*/ 	.short	0x0002
        /*001a*/ 	.short	0x0064
        /*001c*/ 	.short	0x0082
	.zero		2


//--------------------- .nv.info                  --------------------------
	.section	.nv.info,"",@"SHT_CUDA_INFO"
	.align	4


	//----- nvinfo : EIATTR_REGCOUNT
	.align		4
        /*0000*/ 	.byte	0x04, 0x2f
        /*0002*/ 	.short	(.L_1 - .L_0)
	.align		4
.L_0:
        /*0004*/ 	.word	index@(_Z9initArrayPfi)
        /*0008*/ 	.word	0x0000000a


	//----- nvinfo : EIATTR_FRAME_SIZE
	.align		4
.L_1:
        /*000c*/ 	.byte	0x04, 0x11
        /*000e*/ 	.short	(.L_3 - .L_2)
	.align		4
.L_2:
        /*0010*/ 	.word	index@(_Z9initArrayPfi)
        /*0014*/ 	.word	0x00000000


	//----- nvinfo : EIATTR_REGCOUNT
	.align		4
.L_3:
        /*0018*/ 	.byte	0x04, 0x2f
        /*001a*/ 	.short	(.L_5 - .L_4)
	.align		4
.L_4:
        /*001c*/ 	.word	index@(_Z10addVectorsPfS_S_i)
        /*0020*/ 	.word	0x0000000c


	//----- nvinfo : EIATTR_FRAME_SIZE
	.align		4
.L_5:
        /*0024*/ 	.byte	0x04, 0x11
        /*0026*/ 	.short	(.L_7 - .L_6)
	.align		4
.L_6:
        /*0028*/ 	.word	index@(_Z10addVectorsPfS_S_i)
        /*002c*/ 	.word	0x00000000


	//----- nvinfo : EIATTR_MIN_STACK_SIZE
	.align		4
.L_7:
        /*0030*/ 	.byte	0x04, 0x12
        /*0032*/ 	.short	(.L_9 - .L_8)
	.align		4
.L_8:
        /*0034*/ 	.word	index@(_Z10addVectorsPfS_S_i)
        /*0038*/ 	.word	0x00000000


	//----- nvinfo : EIATTR_MIN_STACK_SIZE
	.align		4
.L_9:
        /*003c*/ 	.byte	0x04, 0x12
        /*003e*/ 	.short	(.L_11 - .L_10)
	.align		4
.L_10:
        /*0040*/ 	.word	index@(_Z9initArrayPfi)
        /*0044*/ 	.word	0x00000000
.L_11:


//--------------------- .nv.compat                --------------------------
	.section	.nv.compat,"",@"SHT_CUDA_COMPAT_INFO"
	.align	4
        /*0000*/ 	.byte	0x02, 0x09, 0x00, 0x00, 0x02, 0x02, 0x01, 0x00, 0x02, 0x05, 0x05, 0x00, 0x03, 0x07, 0x01, 0x01
        /*0010*/ 	.byte	0x02, 0x03, 0x00, 0x00, 0x02, 0x06, 0x01, 0x00, 0x04, 0x0b, 0x08, 0x00, 0x09, 0x00, 0x00, 0x00
        /*0020*/ 	.byte	0x00, 0x00, 0x00, 0x00


//--------------------- .nv.info._Z10addVectorsPfS_S_i --------------------------
	.section	.nv.info._Z10addVectorsPfS_S_i,"",@"SHT_CUDA_INFO"
	.sectionflags	@""
	.align	4


	//----- nvinfo : EIATTR_CUDA_API_VERSION
	.align		4
        /*0000*/ 	.byte	0x04, 0x37
        /*0002*/ 	.short	(.L_13 - .L_12)
.L_12:
        /*0004*/ 	.word	0x00000082


	//----- nvinfo : EIATTR_KPARAM_INFO
	.align		4
.L_13:
        /*0008*/ 	.byte	0x04, 0x17
        /*000a*/ 	.short	(.L_15 - .L_14)
.L_14:
        /*000c*/ 	.word	0x00000000
        /*0010*/ 	.short	0x0003
        /*0012*/ 	.short	0x0018
        /*0014*/ 	.byte	0x00, 0xf0, 0x11, 0x00


	//----- nvinfo : EIATTR_KPARAM_INFO
	.align		4
.L_15:
        /*0018*/ 	.byte	0x04, 0x17
        /*001a*/ 	.short	(.L_17 - .L_16)
.L_16:
        /*001c*/ 	.word	0x00000000
        /*0020*/ 	.short	0x0002
        /*0022*/ 	.short	0x0010
        /*0024*/ 	.byte	0x00, 0xf5, 0x21, 0x00


	//----- nvinfo : EIATTR_KPARAM_INFO
	.align		4
.L_17:
        /*0028*/ 	.byte	0x04, 0x17
        /*002a*/ 	.short	(.L_19 - .L_18)
.L_18:
        /*002c*/ 	.word	0x00000000
        /*0030*/ 	.short	0x0001
        /*0032*/ 	.short	0x0008
        /*0034*/ 	.byte	0x00, 0xf5, 0x21, 0x00


	//----- nvinfo : EIATTR_KPARAM_INFO
	.align		4
.L_19:
        /*0038*/ 	.byte	0x04, 0x17
        /*003a*/ 	.short	(.L_21 - .L_20)
.L_20:
        /*003c*/ 	.word	0x00000000
        /*0040*/ 	.short	0x0000
        /*0042*/ 	.short	0x0000
        /*0044*/ 	.byte	0x00, 0xf5, 0x21, 0x00


	//----- nvinfo : EIATTR_SPARSE_MMA_MASK
	.align		4
.L_21:
        /*0048*/ 	.byte	0x03, 0x50
        /*004a*/ 	.short	0x0000


	//----- nvinfo : EIATTR_MAXREG_COUNT
	.align		4
        /*004c*/ 	.byte	0x03, 0x1b
        /*004e*/ 	.short	0x00ff


	//----- nvinfo : EIATTR_MERCURY_ISA_VERSION
	.align		4
        /*0050*/ 	.byte	0x03, 0x5f
        /*0052*/ 	.short	0x0101


	//----- nvinfo : EIATTR_VRC_CTA_INIT_COUNT
	.align		4
        /*0054*/ 	.byte	0x02, 0x4a
	.zero		1
	.zero		1


	//----- nvinfo : EIATTR_EXIT_INSTR_OFFSETS
	.align		4
        /*0058*/ 	.byte	0x04, 0x1c
        /*005a*/ 	.short	(.L_23 - .L_22)


	//   ....[0]....
.L_22:
        /*005c*/ 	.word	0x00000070


	//   ....[1]....
        /*0060*/ 	.word	0x00000130


	//----- nvinfo : EIATTR_CBANK_PARAM_SIZE
	.align		4
.L_23:
        /*0064*/ 	.byte	0x03, 0x19
        /*0066*/ 	.short	0x001c


	//----- nvinfo : EIATTR_PARAM_CBANK
	.align		4
        /*0068*/ 	.byte	0x04, 0x0a
        /*006a*/ 	.short	(.L_25 - .L_24)
	.align		4
.L_24:
        /*006c*/ 	.word	index@(.nv.constant0._Z10addVectorsPfS_S_i)
        /*0070*/ 	.short	0x0380
        /*0072*/ 	.short	0x001c


	//----- nvinfo : EIATTR_SW_WAR
	.align		4
.L_25:
        /*0074*/ 	.byte	0x04, 0x36
        /*0076*/ 	.short	(.L_27 - .L_26)
.L_26:
        /*0078*/ 	.word	0x00000008
.L_27:


//--------------------- .nv.info._Z9initArrayPfi  --------------------------
	.section	.nv.info._Z9initArrayPfi,"",@"SHT_CUDA_INFO"
	.sectionflags	@""
	.align	4


	//----- nvinfo : EIATTR_CUDA_API_VERSION
	.align		4
        /*0000*/ 	.byte	0x04, 0x37
        /*0002*/ 	.short	(.L_29 - .L_28)
.L_28:
        /*0004*/ 	.word	0x00000082


	//----- nvinfo : EIATTR_KPARAM_INFO
	.align		4
.L_29:
        /*0008*/ 	.byte	0x04, 0x17
        /*000a*/ 	.short	(.L_31 - .L_30)
.L_30:
        /*000c*/ 	.word	0x00000000
        /*0010*/ 	.short	0x0001
        /*0012*/ 	.short	0x0008
        /*0014*/ 	.byte	0x00, 0xf0, 0x11, 0x00


	//----- nvinfo : EIATTR_KPARAM_INFO
	.align		4
.L_31:
        /*0018*/ 	.byte	0x04, 0x17
        /*001a*/ 	.short	(.L_33 - .L_32)
.L_32:
        /*001c*/ 	.word	0x00000000
        /*0020*/ 	.short	0x0000
        /*0022*/ 	.short	0x0000
        /*0024*/ 	.byte	0x00, 0xf5, 0x21, 0x00


	//----- nvinfo : EIATTR_SPARSE_MMA_MASK
	.align		4
.L_33:
        /*0028*/ 	.byte	0x03, 0x50
        /*002a*/ 	.short	0x0000


	//----- nvinfo : EIATTR_MAXREG_COUNT
	.align		4
        /*002c*/ 	.byte	0x03, 0x1b
        /*002e*/ 	.short	0x00ff


	//----- nvinfo : EIATTR_MERCURY_ISA_VERSION
	.align		4
        /*0030*/ 	.byte	0x03, 0x5f
        /*0032*/ 	.short	0x0101


	//----- nvinfo : EIATTR_VRC_CTA_INIT_COUNT
	.align		4
        /*0034*/ 	.byte	0x02, 0x4a
	.zero		1
	.zero		1


	//----- nvinfo : EIATTR_EXIT_INSTR_OFFSETS
	.align		4
        /*0038*/ 	.byte	0x04, 0x1c
        /*003a*/ 	.short	(.L_35 - .L_34)


	//   ....[0]....
.L_34:
        /*003c*/ 	.word	0x00000070


	//   ....[1]....
        /*0040*/ 	.word	0x000000d0


	//----- nvinfo : EIATTR_CBANK_PARAM_SIZE
	.align		4
.L_35:
        /*0044*/ 	.byte	0x03, 0x19
        /*0046*/ 	.short	0x000c


	//----- nvinfo : EIATTR_PARAM_CBANK
	.align		4
        /*0048*/ 	.byte	0x04, 0x0a
        /*004a*/ 	.short	(.L_37 - .L_36)
	.align		4
.L_36:
        /*004c*/ 	.word	index@(.nv.constant0._Z9initArrayPfi)
        /*0050*/ 	.short	0x0380
        /*0052*/ 	.short	0x000c


	//----- nvinfo : EIATTR_SW_WAR
	.align		4
.L_37:
        /*0054*/ 	.byte	0x04, 0x36
        /*0056*/ 	.short	(.L_39 - .L_38)
.L_38:
        /*0058*/ 	.word	0x00000008
.L_39:


//--------------------- .nv.callgraph             --------------------------
	.section	.nv.callgraph,"",@"SHT_CUDA_CALLGRAPH"
	.align	4
	.sectionentsize	8
	.align		4
        /*0000*/ 	.word	0x00000000
	.align		4
        /*0004*/ 	.word	0xffffffff
	.align		4
        /*0008*/ 	.word	0x00000000
	.align		4
        /*000c*/ 	.word	0xfffffffe
	.align		4
        /*0010*/ 	.word	0x00000000
	.align		4
        /*0014*/ 	.word	0xfffffffd
	.align		4
        /*0018*/ 	.word	0x00000000
	.align		4
        /*001c*/ 	.word	0xfffffffc


//--------------------- .text._Z10addVectorsPfS_S_i --------------------------
	.section	.text._Z10addVectorsPfS_S_i,"ax",@progbits
	.align	128
        .global         _Z10addVectorsPfS_S_i
        .type           _Z10addVectorsPfS_S_i,@function
        .size           _Z10addVectorsPfS_S_i,(.L_x_2 - _Z10addVectorsPfS_S_i)
        .other          _Z10addVectorsPfS_S_i,@"STO_CUDA_ENTRY STV_DEFAULT"
_Z10addVectorsPfS_S_i:
.text._Z10addVectorsPfS_S_i:
[----:B------:R-:W-:Y:S01]  /*0000*/  LDC R1, c[0x0][0x37c] ;  /* 0x0000df00ff017b82 */ /* 0x000fe20000000800 */
[----:B------:R-:W0:Y:S07]  /*0010*/  S2R R0, SR_TID.X ;  /* 0x0000000000007919 */ /* 0x000e2e0000002100 */
[----:B------:R-:W0:Y:S01]  /*0020*/  S2UR UR4, SR_CTAID.X ;  /* 0x00000000000479c3 */ /* 0x000e220000002500 */
[----:B------:R-:W1:Y:S07]  /*0030*/  LDCU UR5, c[0x0][0x398] ;  /* 0x00007300ff0577ac */ /* 0x000e6e0008000800 */
[----:B------:R-:W0:Y:S02]  /*0040*/  LDC R9, c[0x0][0x360] ;  /* 0x0000d800ff097b82 */ /* 0x000e240000000800 */
[----:B0-----:R-:W-:-:S05]  /*0050*/  IMAD R9, R9, UR4, R0 ;  /* 0x0000000409097c24 */ /* 0x001fca000f8e0200 */
[----:B-1----:R-:W-:-:S13]  /*0060*/  ISETP.GE.AND P0, PT, R9, UR5, PT ;  /* 0x0000000509007c0c */ /* 0x002fda000bf06270 */
[----:B------:R-:W-:Y:S05]  /*0070*/  @P0 EXIT ;  /* 0x000000000000094d */ /* 0x000fea0003800000 */
[----:B------:R-:W0:Y:S01]  /*0080*/  LDC.64 R2, c[0x0][0x380] ;  /* 0x0000e000ff027b82 */ /* 0x000e220000000a00 */
[----:B------:R-:W1:Y:S07]  /*0090*/  LDCU.64 UR4, c[0x0][0x358] ;  /* 0x00006b00ff0477ac */ /* 0x000e6e0008000a00 */
[----:B------:R-:W2:Y:S08]  /*00a0*/  LDC.64 R4, c[0x0][0x388] ;  /* 0x0000e200ff047b82 */ /* 0x000eb00000000a00 */
[----:B------:R-:W3:Y:S01]  /*00b0*/  LDC.64 R6, c[0x0][0x390] ;  /* 0x0000e400ff067b82 */ /* 0x000ee20000000a00 */
[----:B0-----:R-:W-:-:S06]  /*00c0*/  IMAD.WIDE R2, R9, 0x4, R2 ;  /* 0x0000000409027825 */ /* 0x001fcc00078e0202 */
[----:B-1----:R-:W4:Y:S01]  /*00d0*/  LDG.E R2, desc[UR4][R2.64] ;  /* 0x0000000402027981 */ /* 0x002f22000c1e1900 */
[----:B--2---:R-:W-:-:S06]  /*00e0*/  IMAD.WIDE R4, R9, 0x4, R4 ;  /* 0x0000000409047825 */ /* 0x004fcc00078e0204 */
[----:B------:R-:W4:Y:S01]  /*00f0*/  LDG.E R5, desc[UR4][R4.64] ;  /* 0x0000000404057981 */ /* 0x000f22000c1e1900 */
[----:B---3--:R-:W-:-:S04]  /*0100*/  IMAD.WIDE R6, R9, 0x4, R6 ;  /* 0x0000000409067825 */ /* 0x008fc800078e0206 */
[----:B----4-:R-:W-:-:S05]  /*0110*/  FADD R9, R2, R5 ;  /* 0x0000000502097221 */ /* 0x010fca0000000000 */
[----:B------:R-:W-:Y:S01]  /*0120*/  STG.E desc[UR4][R6.64], R9 ;  /* 0x0000000906007986 */ /* 0x000fe2000c101904 */
[----:B------:R-:W-:Y:S05]  /*0130*/  EXIT ;  /* 0x000000000000794d */ /* 0x000fea0003800000 */
.L_x_0:
[----:B------:R-:W-:-:S00]  /*0140*/  BRA `(.L_x_0) ;  /* 0xfffffffc00fc7947 */ /* 0x000fc0000383ffff */
[----:B------:R-:W-:-:S00]  /*0150*/  NOP ;  /* 0x0000000000007918 */ /* 0x000fc00000000000 */
        /* <DEDUP_REMOVED lines=10> */
.L_x_2:


//--------------------- .text._Z9initArrayPfi     --------------------------
	.section	.text._Z9initArrayPfi,"ax",@progbits
	.align	128
        .global         _Z9initArrayPfi
        .type           _Z9initArrayPfi,@function
        .size           _Z9initArrayPfi,(.L_x_3 - _Z9initArrayPfi)
        .other          _Z9initArrayPfi,@"STO_CUDA_ENTRY STV_DEFAULT"
_Z9initArrayPfi:
.text._Z9initArrayPfi:
        /* <DEDUP_REMOVED lines=9> */
[----:B------:R-:W1:Y:S01]  /*0090*/  LDCU.64 UR4, c[0x0][0x358] ;  /* 0x00006b00ff0477ac */ /* 0x000e620008000a00 */
[----:B------:R-:W-:Y:S01]  /*00a0*/  I2FP.F32.S32 R7, R5 ;  /* 0x0000000500077245 */ /* 0x000fe20000201400 */
[----:B0-----:R-:W-:-:S05]  /*00b0*/  IMAD.WIDE R2, R5, 0x4, R2 ;  /* 0x0000000405027825 */ /* 0x001fca00078e0202 */
[----:B-1----:R-:W-:Y:S01]  /*00c0*/  STG.E desc[UR4][R2.64], R7 ;  /* 0x0000000702007986 */ /* 0x002fe2000c101904 */
[----:B------:R-:W-:Y:S05]  /*00d0*/  EXIT ;  /* 0x000000000000794d */ /* 0x000fea0003800000 */
.L_x_1:
        /* <DEDUP_REMOVED lines=10> */
.L_x_3:


//--------------------- .nv.shared.reserved.0     --------------------------
	.section	.nv.shared.reserved.0,"aw",@nobits
	.weak		__nv_reservedSMEM_offset_0_alias
	.size		__nv_reservedSMEM_offset_0_alias, 0, 64
	.other		__nv_reservedSMEM_offset_0_alias,@"STO_CUDA_RESERVED_SHARED STV_DEFAULT"
__nv_reservedSMEM_offset_0_alias:
	.zero		0
	.zero		64


//--------------------- .nv.constant0._Z10addVectorsPfS_S_i --------------------------
	.section	.nv.constant0._Z10addVectorsPfS_S_i,"a",@progbits
	.sectionflags	@""
	.align	4
.nv.constant0._Z10addVectorsPfS_S_i:
	.zero		924


//--------------------- .nv.constant0._Z9initArrayPfi --------------------------
	.section	.nv.constant0._Z9initArrayPfi,"a",@progbits
	.sectionflags	@""
	.align	4
.nv.constant0._Z9initArrayPfi:
	.zero		908


//--------------------- SYMBOLS --------------------------

	.type		.nv.reservedSmem.offset0,@object
	.size		.nv.reservedSmem.offset0,0x4
